//
// Generated by NVIDIA NVVM Compiler
//
// Compiler Build ID: CL-36424714
// Cuda compilation tools, release 13.0, V13.0.88
// Based on NVVM 20.0.0
//

.version 9.0
.target sm_100
.address_size 64

	// .globl	_Z6KerneliiPK6float2PKiPiiS4_

.visible .entry _Z6KerneliiPK6float2PKiPiiS4_(
	.param .u32 _Z6KerneliiPK6float2PKiPiiS4__param_0,
	.param .u32 _Z6KerneliiPK6float2PKiPiiS4__param_1,
	.param .u64 .ptr .align 1 _Z6KerneliiPK6float2PKiPiiS4__param_2,
	.param .u64 .ptr .align 1 _Z6KerneliiPK6float2PKiPiiS4__param_3,
	.param .u64 .ptr .align 1 _Z6KerneliiPK6float2PKiPiiS4__param_4,
	.param .u32 _Z6KerneliiPK6float2PKiPiiS4__param_5,
	.param .u64 .ptr .align 1 _Z6KerneliiPK6float2PKiPiiS4__param_6
)
{
	.reg .pred 	%p<61>;
	.reg .b32 	%r<51>;
	.reg .b32 	%f<129>;
	.reg .b64 	%rd<45>;

	ld.param.u32 	%r26, [_Z6KerneliiPK6float2PKiPiiS4__param_0];
	ld.param.u32 	%r27, [_Z6KerneliiPK6float2PKiPiiS4__param_1];
	ld.param.u64 	%rd13, [_Z6KerneliiPK6float2PKiPiiS4__param_2];
	ld.param.u64 	%rd14, [_Z6KerneliiPK6float2PKiPiiS4__param_3];
	ld.param.u64 	%rd15, [_Z6KerneliiPK6float2PKiPiiS4__param_4];
	ld.param.u32 	%r28, [_Z6KerneliiPK6float2PKiPiiS4__param_5];
	ld.param.u64 	%rd16, [_Z6KerneliiPK6float2PKiPiiS4__param_6];
	cvta.to.global.u64 	%rd1, %rd13;
	cvta.to.global.u64 	%rd2, %rd15;
	cvta.to.global.u64 	%rd3, %rd16;
	cvta.to.global.u64 	%rd17, %rd14;
	mov.u32 	%r29, %tid.x;
	mov.u32 	%r30, %ctaid.x;
	mov.u32 	%r31, %ntid.x;
	mad.lo.s32 	%r1, %r30, %r31, %r29;
	mov.u32 	%r32, %tid.y;
	mov.u32 	%r33, %ctaid.y;
	mov.u32 	%r34, %ntid.y;
	mad.lo.s32 	%r2, %r33, %r34, %r32;
	mul.lo.s32 	%r3, %r2, %r26;
	add.s32 	%r4, %r3, %r1;
	mul.wide.s32 	%rd18, %r4, 4;
	add.s64 	%rd19, %rd17, %rd18;
	ld.global.u32 	%r5, [%rd19];
	setp.lt.s32 	%p6, %r5, 0;
	@%p6 bra 	$L__BB0_65;
	mul.wide.u32 	%rd20, %r5, 8;
	add.s64 	%rd4, %rd1, %rd20;
	sub.s32 	%r6, %r1, %r28;
	sub.s32 	%r7, %r2, %r28;
	setp.gt.s32 	%p7, %r6, -1;
	setp.lt.s32 	%p8, %r6, %r26;
	and.pred  	%p1, %p7, %p8;
	setp.gt.s32 	%p9, %r7, -1;
	setp.lt.s32 	%p10, %r7, %r27;
	and.pred  	%p2, %p9, %p10;
	and.pred  	%p12, %p1, %p2;
	not.pred 	%p13, %p12;
	@%p13 bra 	$L__BB0_9;
	mad.lo.s32 	%r8, %r7, %r26, %r6;
$L__BB0_3:
	atom.relaxed.global.cas.b32 	%r35, [%rd3], -1, %r8;
	setp.eq.s32 	%p14, %r35, %r8;
	@%p14 bra 	$L__BB0_3;
	mul.wide.s32 	%rd21, %r8, 4;
	add.s64 	%rd5, %rd2, %rd21;
	ld.global.u32 	%r9, [%rd5];
	setp.gt.s32 	%p15, %r9, -1;
	@%p15 bra 	$L__BB0_6;
	st.global.u32 	[%rd5], %r5;
	bra.uni 	$L__BB0_8;
$L__BB0_6:
	cvt.rn.f32.u32 	%f1, %r6;
	add.f32 	%f2, %f1, 0f3F000000;
	cvt.rn.f32.u32 	%f3, %r7;
	add.f32 	%f4, %f3, 0f3F000000;
	ld.global.v2.f32 	{%f5, %f6}, [%rd4];
	sub.f32 	%f7, %f5, %f2;
	sub.f32 	%f8, %f6, %f4;
	mul.f32 	%f9, %f8, %f8;
	fma.rn.f32 	%f10, %f7, %f7, %f9;
	mul.wide.u32 	%rd22, %r9, 8;
	add.s64 	%rd23, %rd1, %rd22;
	ld.global.v2.f32 	{%f11, %f12}, [%rd23];
	sub.f32 	%f13, %f11, %f2;
	sub.f32 	%f14, %f12, %f4;
	mul.f32 	%f15, %f14, %f14;
	fma.rn.f32 	%f16, %f13, %f13, %f15;
	setp.geu.f32 	%p16, %f10, %f16;
	@%p16 bra 	$L__BB0_8;
	st.global.u32 	[%rd5], %r5;
$L__BB0_8:
	atom.global.exch.b32 	%r36, [%rd3], -1;
$L__BB0_9:
	setp.gt.s32 	%p17, %r1, -1;
	setp.lt.s32 	%p18, %r1, %r26;
	and.pred  	%p3, %p17, %p18;
	and.pred  	%p19, %p3, %p2;
	not.pred 	%p20, %p19;
	@%p20 bra 	$L__BB0_17;
	mad.lo.s32 	%r10, %r7, %r26, %r1;
$L__BB0_11:
	atom.relaxed.global.cas.b32 	%r37, [%rd3], -1, %r10;
	setp.eq.s32 	%p21, %r37, %r10;
	@%p21 bra 	$L__BB0_11;
	mul.wide.s32 	%rd24, %r10, 4;
	add.s64 	%rd6, %rd2, %rd24;
	ld.global.u32 	%r11, [%rd6];
	setp.lt.s32 	%p22, %r11, 0;
	@%p22 bra 	$L__BB0_15;
	cvt.rn.f32.u32 	%f17, %r1;
	add.f32 	%f18, %f17, 0f3F000000;
	cvt.rn.f32.u32 	%f19, %r7;
	add.f32 	%f20, %f19, 0f3F000000;
	ld.global.v2.f32 	{%f21, %f22}, [%rd4];
	sub.f32 	%f23, %f21, %f18;
	sub.f32 	%f24, %f22, %f20;
	mul.f32 	%f25, %f24, %f24;
	fma.rn.f32 	%f26, %f23, %f23, %f25;
	mul.wide.u32 	%rd25, %r11, 8;
	add.s64 	%rd26, %rd1, %rd25;
	ld.global.v2.f32 	{%f27, %f28}, [%rd26];
	sub.f32 	%f29, %f27, %f18;
	sub.f32 	%f30, %f28, %f20;
	mul.f32 	%f31, %f30, %f30;
	fma.rn.f32 	%f32, %f29, %f29, %f31;
	setp.geu.f32 	%p23, %f26, %f32;
	@%p23 bra 	$L__BB0_16;
	st.global.u32 	[%rd6], %r5;
	bra.uni 	$L__BB0_16;
$L__BB0_15:
	st.global.u32 	[%rd6], %r5;
$L__BB0_16:
	atom.global.exch.b32 	%r38, [%rd3], -1;
$L__BB0_17:
	add.s32 	%r12, %r28, %r1;
	setp.gt.s32 	%p24, %r12, -1;
	setp.lt.s32 	%p25, %r12, %r26;
	and.pred  	%p4, %p24, %p25;
	and.pred  	%p26, %p4, %p2;
	not.pred 	%p27, %p26;
	@%p27 bra 	$L__BB0_25;
	mad.lo.s32 	%r13, %r7, %r26, %r12;
$L__BB0_19:
	atom.relaxed.global.cas.b32 	%r39, [%rd3], -1, %r13;
	setp.eq.s32 	%p28, %r39, %r13;
	@%p28 bra 	$L__BB0_19;
	mul.wide.s32 	%rd27, %r13, 4;
	add.s64 	%rd7, %rd2, %rd27;
	ld.global.u32 	%r14, [%rd7];
	setp.lt.s32 	%p29, %r14, 0;
	@%p29 bra 	$L__BB0_23;
	cvt.rn.f32.u32 	%f33, %r12;
	add.f32 	%f34, %f33, 0f3F000000;
	cvt.rn.f32.u32 	%f35, %r7;
	add.f32 	%f36, %f35, 0f3F000000;
	ld.global.v2.f32 	{%f37, %f38}, [%rd4];
	sub.f32 	%f39, %f37, %f34;
	sub.f32 	%f40, %f38, %f36;
	mul.f32 	%f41, %f40, %f40;
	fma.rn.f32 	%f42, %f39, %f39, %f41;
	mul.wide.u32 	%rd28, %r14, 8;
	add.s64 	%rd29, %rd1, %rd28;
	ld.global.v2.f32 	{%f43, %f44}, [%rd29];
	sub.f32 	%f45, %f43, %f34;
	sub.f32 	%f46, %f44, %f36;
	mul.f32 	%f47, %f46, %f46;
	fma.rn.f32 	%f48, %f45, %f45, %f47;
	setp.geu.f32 	%p30, %f42, %f48;
	@%p30 bra 	$L__BB0_24;
	st.global.u32 	[%rd7], %r5;
	bra.uni 	$L__BB0_24;
$L__BB0_23:
	st.global.u32 	[%rd7], %r5;
$L__BB0_24:
	atom.global.exch.b32 	%r40, [%rd3], -1;
$L__BB0_25:
	setp.ge.s32 	%p31, %r2, %r27;
	not.pred 	%p32, %p1;
	or.pred  	%p33, %p32, %p31;
	@%p33 bra 	$L__BB0_33;
	add.s32 	%r15, %r3, %r6;
$L__BB0_27:
	atom.relaxed.global.cas.b32 	%r41, [%rd3], -1, %r15;
	setp.eq.s32 	%p34, %r41, %r15;
	@%p34 bra 	$L__BB0_27;
	mul.wide.s32 	%rd30, %r15, 4;
	add.s64 	%rd8, %rd2, %rd30;
	ld.global.u32 	%r16, [%rd8];
	setp.lt.s32 	%p35, %r16, 0;
	@%p35 bra 	$L__BB0_31;
	cvt.rn.f32.u32 	%f49, %r6;
	add.f32 	%f50, %f49, 0f3F000000;
	cvt.rn.f32.u32 	%f51, %r2;
	add.f32 	%f52, %f51, 0f3F000000;
	ld.global.v2.f32 	{%f53, %f54}, [%rd4];
	sub.f32 	%f55, %f53, %f50;
	sub.f32 	%f56, %f54, %f52;
	mul.f32 	%f57, %f56, %f56;
	fma.rn.f32 	%f58, %f55, %f55, %f57;
	mul.wide.u32 	%rd31, %r16, 8;
	add.s64 	%rd32, %rd1, %rd31;
	ld.global.v2.f32 	{%f59, %f60}, [%rd32];
	sub.f32 	%f61, %f59, %f50;
	sub.f32 	%f62, %f60, %f52;
	mul.f32 	%f63, %f62, %f62;
	fma.rn.f32 	%f64, %f61, %f61, %f63;
	setp.geu.f32 	%p36, %f58, %f64;
	@%p36 bra 	$L__BB0_32;
	st.global.u32 	[%rd8], %r5;
	bra.uni 	$L__BB0_32;
$L__BB0_31:
	st.global.u32 	[%rd8], %r5;
$L__BB0_32:
	atom.global.exch.b32 	%r42, [%rd3], -1;
$L__BB0_33:
	setp.ge.s32 	%p37, %r2, %r27;
	not.pred 	%p38, %p4;
	or.pred  	%p39, %p38, %p37;
	@%p39 bra 	$L__BB0_41;
	add.s32 	%r17, %r4, %r28;
$L__BB0_35:
	atom.relaxed.global.cas.b32 	%r43, [%rd3], -1, %r17;
	setp.eq.s32 	%p40, %r43, %r17;
	@%p40 bra 	$L__BB0_35;
	mul.wide.s32 	%rd33, %r17, 4;
	add.s64 	%rd9, %rd2, %rd33;
	ld.global.u32 	%r18, [%rd9];
	setp.lt.s32 	%p41, %r18, 0;
	@%p41 bra 	$L__BB0_39;
	cvt.rn.f32.u32 	%f65, %r12;
	add.f32 	%f66, %f65, 0f3F000000;
	cvt.rn.f32.u32 	%f67, %r2;
	add.f32 	%f68, %f67, 0f3F000000;
	ld.global.v2.f32 	{%f69, %f70}, [%rd4];
	sub.f32 	%f71, %f69, %f66;
	sub.f32 	%f72, %f70, %f68;
	mul.f32 	%f73, %f72, %f72;
	fma.rn.f32 	%f74, %f71, %f71, %f73;
	mul.wide.u32 	%rd34, %r18, 8;
	add.s64 	%rd35, %rd1, %rd34;
	ld.global.v2.f32 	{%f75, %f76}, [%rd35];
	sub.f32 	%f77, %f75, %f66;
	sub.f32 	%f78, %f76, %f68;
	mul.f32 	%f79, %f78, %f78;
	fma.rn.f32 	%f80, %f77, %f77, %f79;
	setp.geu.f32 	%p42, %f74, %f80;
	@%p42 bra 	$L__BB0_40;
	st.global.u32 	[%rd9], %r5;
	bra.uni 	$L__BB0_40;
$L__BB0_39:
	st.global.u32 	[%rd9], %r5;
$L__BB0_40:
	atom.global.exch.b32 	%r44, [%rd3], -1;
$L__BB0_41:
	add.s32 	%r19, %r28, %r2;
	setp.gt.s32 	%p43, %r19, -1;
	setp.lt.s32 	%p44, %r19, %r27;
	and.pred  	%p5, %p43, %p44;
	and.pred  	%p46, %p1, %p5;
	not.pred 	%p47, %p46;
	@%p47 bra 	$L__BB0_49;
	mad.lo.s32 	%r20, %r19, %r26, %r6;
$L__BB0_43:
	atom.relaxed.global.cas.b32 	%r45, [%rd3], -1, %r20;
	setp.eq.s32 	%p48, %r45, %r20;
	@%p48 bra 	$L__BB0_43;
	mul.wide.s32 	%rd36, %r20, 4;
	add.s64 	%rd10, %rd2, %rd36;
	ld.global.u32 	%r21, [%rd10];
	setp.lt.s32 	%p49, %r21, 0;
	@%p49 bra 	$L__BB0_47;
	cvt.rn.f32.u32 	%f81, %r6;
	add.f32 	%f82, %f81, 0f3F000000;
	cvt.rn.f32.u32 	%f83, %r19;
	add.f32 	%f84, %f83, 0f3F000000;
	ld.global.v2.f32 	{%f85, %f86}, [%rd4];
	sub.f32 	%f87, %f85, %f82;
	sub.f32 	%f88, %f86, %f84;
	mul.f32 	%f89, %f88, %f88;
	fma.rn.f32 	%f90, %f87, %f87, %f89;
	mul.wide.u32 	%rd37, %r21, 8;
	add.s64 	%rd38, %rd1, %rd37;
	ld.global.v2.f32 	{%f91, %f92}, [%rd38];
	sub.f32 	%f93, %f91, %f82;
	sub.f32 	%f94, %f92, %f84;
	mul.f32 	%f95, %f94, %f94;
	fma.rn.f32 	%f96, %f93, %f93, %f95;
	setp.geu.f32 	%p50, %f90, %f96;
	@%p50 bra 	$L__BB0_48;
	st.global.u32 	[%rd10], %r5;
	bra.uni 	$L__BB0_48;
$L__BB0_47:
	st.global.u32 	[%rd10], %r5;
$L__BB0_48:
	atom.global.exch.b32 	%r46, [%rd3], -1;
$L__BB0_49:
	and.pred  	%p51, %p3, %p5;
	not.pred 	%p52, %p51;
	@%p52 bra 	$L__BB0_57;
	mad.lo.s32 	%r22, %r19, %r26, %r1;
$L__BB0_51:
	atom.relaxed.global.cas.b32 	%r47, [%rd3], -1, %r22;
	setp.eq.s32 	%p53, %r47, %r22;
	@%p53 bra 	$L__BB0_51;
	mul.wide.s32 	%rd39, %r22, 4;
	add.s64 	%rd11, %rd2, %rd39;
	ld.global.u32 	%r23, [%rd11];
	setp.lt.s32 	%p54, %r23, 0;
	@%p54 bra 	$L__BB0_55;
	cvt.rn.f32.u32 	%f97, %r1;
	add.f32 	%f98, %f97, 0f3F000000;
	cvt.rn.f32.u32 	%f99, %r19;
	add.f32 	%f100, %f99, 0f3F000000;
	ld.global.v2.f32 	{%f101, %f102}, [%rd4];
	sub.f32 	%f103, %f101, %f98;
	sub.f32 	%f104, %f102, %f100;
	mul.f32 	%f105, %f104, %f104;
	fma.rn.f32 	%f106, %f103, %f103, %f105;
	mul.wide.u32 	%rd40, %r23, 8;
	add.s64 	%rd41, %rd1, %rd40;
	ld.global.v2.f32 	{%f107, %f108}, [%rd41];
	sub.f32 	%f109, %f107, %f98;
	sub.f32 	%f110, %f108, %f100;
	mul.f32 	%f111, %f110, %f110;
	fma.rn.f32 	%f112, %f109, %f109, %f111;
	setp.geu.f32 	%p55, %f106, %f112;
	@%p55 bra 	$L__BB0_56;
	st.global.u32 	[%rd11], %r5;
	bra.uni 	$L__BB0_56;
$L__BB0_55:
	st.global.u32 	[%rd11], %r5;
$L__BB0_56:
	atom.global.exch.b32 	%r48, [%rd3], -1;
$L__BB0_57:
	and.pred  	%p56, %p4, %p5;
	not.pred 	%p57, %p56;
	@%p57 bra 	$L__BB0_65;
	mad.lo.s32 	%r24, %r19, %r26, %r12;
$L__BB0_59:
	atom.relaxed.global.cas.b32 	%r49, [%rd3], -1, %r24;
	setp.eq.s32 	%p58, %r49, %r24;
	@%p58 bra 	$L__BB0_59;
	mul.wide.s32 	%rd42, %r24, 4;
	add.s64 	%rd12, %rd2, %rd42;
	ld.global.u32 	%r25, [%rd12];
	setp.lt.s32 	%p59, %r25, 0;
	@%p59 bra 	$L__BB0_63;
	cvt.rn.f32.u32 	%f113, %r12;
	add.f32 	%f114, %f113, 0f3F000000;
	cvt.rn.f32.u32 	%f115, %r19;
	add.f32 	%f116, %f115, 0f3F000000;
	ld.global.v2.f32 	{%f117, %f118}, [%rd4];
	sub.f32 	%f119, %f117, %f114;
	sub.f32 	%f120, %f118, %f116;
	mul.f32 	%f121, %f120, %f120;
	fma.rn.f32 	%f122, %f119, %f119, %f121;
	mul.wide.u32 	%rd43, %r25, 8;
	add.s64 	%rd44, %rd1, %rd43;
	ld.global.v2.f32 	{%f123, %f124}, [%rd44];
	sub.f32 	%f125, %f123, %f114;
	sub.f32 	%f126, %f124, %f116;
	mul.f32 	%f127, %f126, %f126;
	fma.rn.f32 	%f128, %f125, %f125, %f127;
	setp.geu.f32 	%p60, %f122, %f128;
	@%p60 bra 	$L__BB0_64;
	st.global.u32 	[%rd12], %r5;
	bra.uni 	$L__BB0_64;
$L__BB0_63:
	st.global.u32 	[%rd12], %r5;
$L__BB0_64:
	atom.global.exch.b32 	%r50, [%rd3], -1;
$L__BB0_65:
	ret;

}


// ===== COMPILED SASS (sm_100) =====

	.target	sm_100

	.elftype	@"ET_EXEC"


//--------------------- .note.nv.tkinfo           --------------------------
	.section	.note.nv.tkinfo,"",@"SHT_NOTE"
	.sectionflags	@"SHF_NOTE_NV_TKINFO"
	.tkinfo
        /*0018*/ 	.word	0x00000002
        /*0030*/ 	.string	""
        /*0030*/ 	.string	"ptxas"
        /*0030*/ 	.string	"Cuda compilation tools, release 13.0, V13.0.88"
        /*0030*/ 	.string	"Build cuda_13.0.r13.0/compiler.36424714_0"
        /*0030*/ 	.string	"-arch sm_100 -m 64 "



//--------------------- .note.nv.cuinfo           --------------------------
	.section	.note.nv.cuinfo,"",@"SHT_NOTE"
	.sectionflags	@"SHF_NOTE_NV_CUINFO"
        /*0018*/ 	.short	0x0002
        /*001a*/ 	.short	0x0064
        /*001c*/ 	.short	0x0082
	.zero		2


//--------------------- .nv.info                  --------------------------
	.section	.nv.info,"",@"SHT_CUDA_INFO"
	.align	4


	//----- nvinfo : EIATTR_REGCOUNT
	.align		4
        /*0000*/ 	.byte	0x04, 0x2f
        /*0002*/ 	.short	(.L_1 - .L_0)
	.align		4
.L_0:
        /*0004*/ 	.word	index@(_Z6KerneliiPK6float2PKiPiiS4_)
        /*0008*/ 	.word	0x0000001a


	//----- nvinfo : EIATTR_FRAME_SIZE
	.align		4
.L_1:
        /*000c*/ 	.byte	0x04, 0x11
        /*000e*/ 	.short	(.L_3 - .L_2)
	.align		4
.L_2:
        /*0010*/ 	.word	index@(_Z6KerneliiPK6float2PKiPiiS4_)
        /*0014*/ 	.word	0x00000000


	//----- nvinfo : EIATTR_MIN_STACK_SIZE
	.align		4
.L_3:
        /*0018*/ 	.byte	0x04, 0x12
        /*001a*/ 	.short	(.L_5 - .L_4)
	.align		4
.L_4:
        /*001c*/ 	.word	index@(_Z6KerneliiPK6float2PKiPiiS4_)
        /*0020*/ 	.word	0x00000000
.L_5:


//--------------------- .nv.compat                --------------------------
	.section	.nv.compat,"",@"SHT_CUDA_COMPAT_INFO"
	.align	4
        /*0000*/ 	.byte	0x02, 0x09, 0x00, 0x00, 0x02, 0x02, 0x01, 0x00, 0x02, 0x05, 0x05, 0x00, 0x03, 0x07, 0x01, 0x01
        /*0010*/ 	.byte	0x02, 0x03, 0x00, 0x00, 0x02, 0x06, 0x01, 0x00, 0x04, 0x0b, 0x08, 0x00, 0x09, 0x00, 0x00, 0x00
        /*0020*/ 	.byte	0x00, 0x00, 0x00, 0x00


//--------------------- .nv.info._Z6KerneliiPK6float2PKiPiiS4_ --------------------------
	.section	.nv.info._Z6KerneliiPK6float2PKiPiiS4_,"",@"SHT_CUDA_INFO"
	.sectionflags	@""
	.align	4


	//----- nvinfo : EIATTR_CUDA_API_VERSION
	.align		4
        /*0000*/ 	.byte	0x04, 0x37
        /*0002*/ 	.short	(.L_7 - .L_6)
.L_6:
        /*0004*/ 	.word	0x00000082


	//----- nvinfo : EIATTR_KPARAM_INFO
	.align		4
.L_7:
        /*0008*/ 	.byte	0x04, 0x17
        /*000a*/ 	.short	(.L_9 - .L_8)
.L_8:
        /*000c*/ 	.word	0x00000000
        /*0010*/ 	.short	0x0006
        /*0012*/ 	.short	0x0028
        /*0014*/ 	.byte	0x00, 0xf5, 0x21, 0x00


	//----- nvinfo : EIATTR_KPARAM_INFO
	.align		4
.L_9:
        /*0018*/ 	.byte	0x04, 0x17
        /*001a*/ 	.short	(.L_11 - .L_10)
.L_10:
        /*001c*/ 	.word	0x00000000
        /*0020*/ 	.short	0x0005
        /*0022*/ 	.short	0x0020
        /*0024*/ 	.byte	0x00, 0xf0, 0x11, 0x00


	//----- nvinfo : EIATTR_KPARAM_INFO
	.align		4
.L_11:
        /*0028*/ 	.byte	0x04, 0x17
        /*002a*/ 	.short	(.L_13 - .L_12)
.L_12:
        /*002c*/ 	.word	0x00000000
        /*0030*/ 	.short	0x0004
        /*0032*/ 	.short	0x0018
        /*0034*/ 	.byte	0x00, 0xf5, 0x21, 0x00


	//----- nvinfo : EIATTR_KPARAM_INFO
	.align		4
.L_13:
        /*0038*/ 	.byte	0x04, 0x17
        /*003a*/ 	.short	(.L_15 - .L_14)
.L_14:
        /*003c*/ 	.word	0x00000000
        /*0040*/ 	.short	0x0003
        /*0042*/ 	.short	0x0010
        /*0044*/ 	.byte	0x00, 0xf5, 0x21, 0x00


	//----- nvinfo : EIATTR_KPARAM_INFO
	.align		4
.L_15:
        /*0048*/ 	.byte	0x04, 0x17
        /*004a*/ 	.short	(.L_17 - .L_16)
.L_16:
        /*004c*/ 	.word	0x00000000
        /*0050*/ 	.short	0x0002
        /*0052*/ 	.short	0x0008
        /*0054*/ 	.byte	0x00, 0xf5, 0x21, 0x00


	//----- nvinfo : EIATTR_KPARAM_INFO
	.align		4
.L_17:
        /*0058*/ 	.byte	0x04, 0x17
        /*005a*/ 	.short	(.L_19 - .L_18)
.L_18:
        /*005c*/ 	.word	0x00000000
        /*0060*/ 	.short	0x0001
        /*0062*/ 	.short	0x0004
        /*0064*/ 	.byte	0x00, 0xf0, 0x11, 0x00


	//----- nvinfo : EIATTR_KPARAM_INFO
	.align		4
.L_19:
        /*0068*/ 	.byte	0x04, 0x17
        /*006a*/ 	.short	(.L_21 - .L_20)
.L_20:
        /*006c*/ 	.word	0x00000000
        /*0070*/ 	.short	0x0000
        /*0072*/ 	.short	0x0000
        /*0074*/ 	.byte	0x00, 0xf0, 0x11, 0x00


	//----- nvinfo : EIATTR_SPARSE_MMA_MASK
	.align		4
.L_21:
        /*0078*/ 	.byte	0x03, 0x50
        /*007a*/ 	.short	0x0000


	//----- nvinfo : EIATTR_MAXREG_COUNT
	.align		4
        /*007c*/ 	.byte	0x03, 0x1b
        /*007e*/ 	.short	0x00ff


	//----- nvinfo : EIATTR_MERCURY_ISA_VERSION
	.align		4
        /*0080*/ 	.byte	0x03, 0x5f
        /*0082*/ 	.short	0x0101


	//----- nvinfo : EIATTR_VRC_CTA_INIT_COUNT
	.align		4
        /*0084*/ 	.byte	0x02, 0x4a
	.zero		1
	.zero		1


	//----- nvinfo : EIATTR_EXIT_INSTR_OFFSETS
	.align		4
        /*0088*/ 	.byte	0x04, 0x1c
        /*008a*/ 	.short	(.L_23 - .L_22)


	//   ....[0]....
.L_22:
        /*008c*/ 	.word	0x00000100


	//   ....[1]....
        /*0090*/ 	.word	0x00001480


	//   ....[2]....
        /*0094*/ 	.word	0x000016f0


	//----- nvinfo : EIATTR_CRS_STACK_SIZE
	.align		4
.L_23:
        /*0098*/ 	.byte	0x04, 0x1e
        /*009a*/ 	.short	(.L_25 - .L_24)
.L_24:
        /*009c*/ 	.word	0x00000000


	//----- nvinfo : EIATTR_CBANK_PARAM_SIZE
	.align		4
.L_25:
        /*00a0*/ 	.byte	0x03, 0x19
        /*00a2*/ 	.short	0x0030


	//----- nvinfo : EIATTR_PARAM_CBANK
	.align		4
        /*00a4*/ 	.byte	0x04, 0x0a
        /*00a6*/ 	.short	(.L_27 - .L_26)
	.align		4
.L_26:
        /*00a8*/ 	.word	index@(.nv.constant0._Z6KerneliiPK6float2PKiPiiS4_)
        /*00ac*/ 	.short	0x0380
        /*00ae*/ 	.short	0x0030


	//----- nvinfo : EIATTR_SW_WAR
	.align		4
.L_27:
        /*00b0*/ 	.byte	0x04, 0x36
        /*00b2*/ 	.short	(.L_29 - .L_28)
.L_28:
        /*00b4*/ 	.word	0x00000008
.L_29:


//--------------------- .nv.callgraph             --------------------------
	.section	.nv.callgraph,"",@"SHT_CUDA_CALLGRAPH"
	.align	4
	.sectionentsize	8
	.align		4
        /*0000*/ 	.word	0x00000000
	.align		4
        /*0004*/ 	.word	0xffffffff
	.align		4
        /*0008*/ 	.word	0x00000000
	.align		4
        /*000c*/ 	.word	0xfffffffe
	.align		4
        /*0010*/ 	.word	0x00000000
	.align		4
        /*0014*/ 	.word	0xfffffffd
	.align		4
        /*0018*/ 	.word	0x00000000
	.align		4
        /*001c*/ 	.word	0xfffffffc


//--------------------- .text._Z6KerneliiPK6float2PKiPiiS4_ --------------------------
	.section	.text._Z6KerneliiPK6float2PKiPiiS4_,"ax",@progbits
	.align	128
        .global         _Z6KerneliiPK6float2PKiPiiS4_
        .type           _Z6KerneliiPK6float2PKiPiiS4_,@function
        .size           _Z6KerneliiPK6float2PKiPiiS4_,(.L_x_54 - _Z6KerneliiPK6float2PKiPiiS4_)
        .other          _Z6KerneliiPK6float2PKiPiiS4_,@"STO_CUDA_ENTRY STV_DEFAULT"
_Z6KerneliiPK6float2PKiPiiS4_:
.text._Z6KerneliiPK6float2PKiPiiS4_:
[----:B------:R-:W-:Y:S01]  /*0000*/  LDC R1, c[0x0][0x37c] ;  /* 0x0000df00ff017b82 */ /* 0x000fe20000000800 */
[----:B------:R-:W0:Y:S07]  /*0010*/  S2R R0, SR_TID.X ;  /* 0x0000000000007919 */ /* 0x000e2e0000002100 */
[----:B------:R-:W0:Y:S01]  /*0020*/  LDC R5, c[0x0][0x360] ;  /* 0x0000d800ff057b82 */ /* 0x000e220000000800 */
[----:B------:R-:W1:Y:S01]  /*0030*/  LDCU UR8, c[0x0][0x380] ;  /* 0x00007000ff0877ac */ /* 0x000e620008000800 */
[----:B------:R-:W2:Y:S01]  /*0040*/  S2R R9, SR_TID.Y ;  /* 0x0000000000097919 */ /* 0x000ea20000002200 */
[----:B------:R-:W3:Y:S05]  /*0050*/  LDCU.64 UR4, c[0x0][0x358] ;  /* 0x00006b00ff0477ac */ /* 0x000eea0008000a00 */
[----:B------:R-:W0:Y:S08]  /*0060*/  S2UR UR6, SR_CTAID.X ;  /* 0x00000000000679c3 */ /* 0x000e300000002500 */
[----:B------:R-:W2:Y:S08]  /*0070*/  S2UR UR7, SR_CTAID.Y ;  /* 0x00000000000779c3 */ /* 0x000eb00000002600 */
[----:B------:R-:W2:Y:S08]  /*0080*/  LDC R4, c[0x0][0x364] ;  /* 0x0000d900ff047b82 */ /* 0x000eb00000000800 */
[----:B------:R-:W4:Y:S01]  /*0090*/  LDC.64 R2, c[0x0][0x390] ;  /* 0x0000e400ff027b82 */ /* 0x000f220000000a00 */
[----:B0-----:R-:W-:-:S02]  /*00a0*/  IMAD R0, R5, UR6, R0 ;  /* 0x0000000605007c24 */ /* 0x001fc4000f8e0200 */
[----:B--2---:R-:W-:-:S04]  /*00b0*/  IMAD R9, R4, UR7, R9 ;  /* 0x0000000704097c24 */ /* 0x004fc8000f8e0209 */
[----:B-1----:R-:W-:-:S04]  /*00c0*/  IMAD R8, R9, UR8, R0 ;  /* 0x0000000809087c24 */ /* 0x002fc8000f8e0200 */
[----:B----4-:R-:W-:-:S05]  /*00d0*/  IMAD.WIDE R2, R8, 0x4, R2 ;  /* 0x0000000408027825 */ /* 0x010fca00078e0202 */
[----:B---3--:R-:W2:Y:S02]  /*00e0*/  LDG.E R7, desc[UR4][R2.64] ;  /* 0x0000000402077981 */ /* 0x008ea4000c1e1900 */
[----:B--2---:R-:W-:-:S13]  /*00f0*/  ISETP.GE.AND P0, PT, R7, RZ, PT ;  /* 0x000000ff0700720c */ /* 0x004fda0003f06270 */
[----:B------:R-:W-:Y:S05]  /*0100*/  @!P0 EXIT ;  /* 0x000000000000894d */ /* 0x000fea0003800000 */
[----:B------:R-:W0:Y:S01]  /*0110*/  LDCU UR6, c[0x0][0x3a0] ;  /* 0x00007400ff0677ac */ /* 0x000e220008000800 */
[----:B------:R-:W1:Y:S01]  /*0120*/  LDC.64 R2, c[0x0][0x388] ;  /* 0x0000e200ff027b82 */ /* 0x000e620000000a00 */
[----:B------:R-:W-:Y:S01]  /*0130*/  BSSY B0, `(.L_x_0) ;  /* 0x000002f000007945 */ /* 0x000fe20003800000 */
[----:B------:R-:W2:Y:S01]  /*0140*/  LDCU UR7, c[0x0][0x384] ;  /* 0x00007080ff0777ac */ /* 0x000ea20008000800 */
[----:B0-----:R-:W-:Y:S02]  /*0150*/  IADD3 R6, PT, PT, R0, -UR6, RZ ;  /* 0x8000000600067c10 */ /* 0x001fe4000fffe0ff */
[----:B------:R-:W-:Y:S02]  /*0160*/  IADD3 R11, PT, PT, R9, -UR6, RZ ;  /* 0x80000006090b7c10 */ /* 0x000fe4000fffe0ff */
[C---:B------:R-:W-:Y:S02]  /*0170*/  ISETP.GE.AND P0, PT, R6.reuse, UR8, PT ;  /* 0x0000000806007c0c */ /* 0x040fe4000bf06270 */
[----:B--2---:R-:W-:Y:S01]  /*0180*/  ISETP.GE.AND P3, PT, R11, UR7, PT ;  /* 0x000000070b007c0c */ /* 0x004fe2000bf66270 */
[----:B-1----:R-:W-:Y:S01]  /*0190*/  IMAD.WIDE.U32 R4, R7, 0x8, R2 ;  /* 0x0000000807047825 */ /* 0x002fe200078e0002 */
[----:B------:R-:W-:-:S02]  /*01a0*/  ISETP.GT.AND P0, PT, R6, -0x1, !P0 ;  /* 0xffffffff0600780c */ /* 0x000fc40004704270 */
[----:B------:R-:W-:-:S04]  /*01b0*/  ISETP.GT.AND P3, PT, R11, -0x1, !P3 ;  /* 0xffffffff0b00780c */ /* 0x000fc80005f64270 */
[----:B------:R-:W-:-:S13]  /*01c0*/  PLOP3.LUT P1, PT, P0, P3, PT, 0x80, 0x8 ;  /* 0x000000000008781c */ /* 0x000fda0000727070 */
[----:B------:R-:W-:Y:S05]  /*01d0*/  @!P1 BRA `(.L_x_1) ;  /* 0x0000000000909947 */ /* 0x000fea0003800000 */
[----:B------:R-:W0:Y:S01]  /*01e0*/  LDC.64 R12, c[0x0][0x3a8] ;  /* 0x0000ea00ff0c7b82 */ /* 0x000e220000000a00 */
[----:B------:R-:W-:Y:S01]  /*01f0*/  BSSY B1, `(.L_x_2) ;  /* 0x0000007000017945 */ /* 0x000fe20003800000 */
[----:B------:R-:W-:Y:S01]  /*0200*/  IMAD R17, R11, UR8, R6 ;  /* 0x000000080b117c24 */ /* 0x000fe2000f8e0206 */
[----:B------:R-:W-:-:S07]  /*0210*/  MOV R16, 0xffffffff ;  /* 0xffffffff00107802 */ /* 0x000fce0000000f00 */
.L_x_3:
[----:B------:R-:W-:Y:S05]  /*0220*/  YIELD ;  /* 0x0000000000007946 */ /* 0x000fea0003800000 */
[----:B0-----:R-:W2:Y:S02]  /*0230*/  ATOMG.E.CAS.STRONG.GPU PT, R10, [R12], R16, R17 ;  /* 0x000000100c0a73a9 */ /* 0x001ea400001ee111 */
[----:B--2---:R-:W-:-:S13]  /*0240*/  ISETP.NE.AND P1, PT, R10, R17, PT ;  /* 0x000000110a00720c */ /* 0x004fda0003f25270 */
[----:B------:R-:W-:Y:S05]  /*0250*/  @!P1 BRA `(.L_x_3) ;  /* 0xfffffffc00f09947 */ /* 0x000fea000383ffff */
[----:B------:R-:W-:Y:S05]  /*0260*/  BSYNC B1 ;  /* 0x0000000000017941 */ /* 0x000fea0003800000 */
.L_x_2:
[----:B------:R-:W0:Y:S02]  /*0270*/  LDC.64 R14, c[0x0][0x398] ;  /* 0x0000e600ff0e7b82 */ /* 0x000e240000000a00 */
[----:B0-----:R-:W-:-:S05]  /*0280*/  IMAD.WIDE R14, R17, 0x4, R14 ;  /* 0x00000004110e7825 */ /* 0x001fca00078e020e */
[----:B------:R-:W2:Y:S01]  /*0290*/  LDG.E R19, desc[UR4][R14.64] ;  /* 0x000000040e137981 */ /* 0x000ea2000c1e1900 */
[----:B------:R-:W-:Y:S01]  /*02a0*/  BSSY.RECONVERGENT B1, `(.L_x_4) ;  /* 0x0000016000017945 */ /* 0x000fe20003800200 */
[----:B------:R-:W-:Y:S02]  /*02b0*/  MOV R21, 0xffffffff ;  /* 0xffffffff00157802 */ /* 0x000fe40000000f00 */
[----:B--2---:R-:W-:-:S13]  /*02c0*/  ISETP.GT.AND P1, PT, R19, -0x1, PT ;  /* 0xffffffff1300780c */ /* 0x004fda0003f24270 */
[----:B------:R0:W-:Y:S01]  /*02d0*/  @!P1 STG.E desc[UR4][R14.64], R7 ;  /* 0x000000070e009986 */ /* 0x0001e2000c101904 */
[----:B------:R-:W-:Y:S05]  /*02e0*/  @!P1 BRA `(.L_x_5) ;  /* 0x0000000000449947 */ /* 0x000fea0003800000 */
[----:B------:R-:W-:Y:S01]  /*02f0*/  IMAD.WIDE.U32 R18, R19, 0x8, R2 ;  /* 0x0000000813127825 */ /* 0x000fe200078e0002 */
[----:B------:R-:W2:Y:S05]  /*0300*/  LDG.E.64 R16, desc[UR4][R4.64] ;  /* 0x0000000404107981 */ /* 0x000eaa000c1e1b00 */
[----:B------:R-:W3:Y:S01]  /*0310*/  LDG.E.64 R18, desc[UR4][R18.64] ;  /* 0x0000000412127981 */ /* 0x000ee2000c1e1b00 */
[----:B------:R-:W-:Y:S02]  /*0320*/  I2FP.F32.U32 R20, R11 ;  /* 0x0000000b00147245 */ /* 0x000fe40000201000 */
[----:B------:R-:W-:-:S03]  /*0330*/  I2FP.F32.U32 R10, R6 ;  /* 0x00000006000a7245 */ /* 0x000fc60000201000 */
[----:B------:R-:W-:Y:S02]  /*0340*/  FADD R20, R20, 0.5 ;  /* 0x3f00000014147421 */ /* 0x000fe40000000000 */
[----:B------:R-:W-:Y:S02]  /*0350*/  FADD R23, R10, 0.5 ;  /* 0x3f0000000a177421 */ /* 0x000fe40000000000 */
[C---:B--2---:R-:W-:Y:S02]  /*0360*/  FADD R17, -R20.reuse, R17 ;  /* 0x0000001114117221 */ /* 0x044fe40000000100 */
[----:B------:R-:W-:Y:S02]  /*0370*/  FADD R16, -R23, R16 ;  /* 0x0000001017107221 */ /* 0x000fe40000000100 */
[----:B------:R-:W-:Y:S01]  /*0380*/  FMUL R17, R17, R17 ;  /* 0x0000001111117220 */ /* 0x000fe20000400000 */
[----:B---3--:R-:W-:Y:S01]  /*0390*/  FADD R20, -R20, R19 ;  /* 0x0000001314147221 */ /* 0x008fe20000000100 */
[----:B------:R-:W-:-:S02]  /*03a0*/  FADD R23, -R23, R18 ;  /* 0x0000001217177221 */ /* 0x000fc40000000100 */
[----:B------:R-:W-:Y:S01]  /*03b0*/  FFMA R17, R16, R16, R17 ;  /* 0x0000001010117223 */ /* 0x000fe20000000011 */
[----:B------:R-:W-:-:S04]  /*03c0*/  FMUL R20, R20, R20 ;  /* 0x0000001414147220 */ /* 0x000fc80000400000 */
[----:B------:R-:W-:-:S05]  /*03d0*/  FFMA R20, R23, R23, R20 ;  /* 0x0000001717147223 */ /* 0x000fca0000000014 */
[----:B------:R-:W-:-:S13]  /*03e0*/  FSETP.GEU.AND P1, PT, R17, R20, PT ;  /* 0x000000141100720b */ /* 0x000fda0003f2e000 */
[----:B------:R1:W-:Y:S02]  /*03f0*/  @!P1 STG.E desc[UR4][R14.64], R7 ;  /* 0x000000070e009986 */ /* 0x0003e4000c101904 */
.L_x_5:
[----:B------:R-:W-:Y:S05]  /*0400*/  BSYNC.RECONVERGENT B1 ;  /* 0x0000000000017941 */ /* 0x000fea0003800200 */
.L_x_4:
[----:B------:R2:W5:Y:S02]  /*0410*/  ATOMG.E.EXCH.STRONG.GPU PT, RZ, desc[UR4][R12.64], R21 ;  /* 0x800000150cff79a8 */ /* 0x000564000c1ef104 */
.L_x_1:
[----:B------:R-:W-:Y:S05]  /*0420*/  BSYNC B0 ;  /* 0x0000000000007941 */ /* 0x000fea0003800000 */
.L_x_0:
[C---:B------:R-:W-:Y:S01]  /*0430*/  ISETP.GE.AND P1, PT, R0.reuse, UR8, PT ;  /* 0x0000000800007c0c */ /* 0x040fe2000bf26270 */
[----:B------:R-:W-:Y:S03]  /*0440*/  BSSY B0, `(.L_x_6) ;  /* 0x000002a000007945 */ /* 0x000fe60003800000 */
[----:B------:R-:W-:-:S04]  /*0450*/  ISETP.GT.AND P1, PT, R0, -0x1, !P1 ;  /* 0xffffffff0000780c */ /* 0x000fc80004f24270 */
[----:B------:R-:W-:-:S13]  /*0460*/  PLOP3.LUT P2, PT, P1, P3, PT, 0x80, 0x8 ;  /* 0x000000000008781c */ /* 0x000fda0000f47070 */
[----:B------:R-:W-:Y:S05]  /*0470*/  @!P2 BRA `(.L_x_7) ;  /* 0x000000000098a947 */ /* 0x000fea0003800000 */
[----:B--2---:R-:W2:Y:S01]  /*0480*/  LDC.64 R12, c[0x0][0x3a8] ;  /* 0x0000ea00ff0c7b82 */ /* 0x004ea20000000a00 */
[----:B------:R-:W-:Y:S01]  /*0490*/  BSSY B1, `(.L_x_8) ;  /* 0x0000007000017945 */ /* 0x000fe20003800000 */
[----:B------:R-:W-:Y:S01]  /*04a0*/  IMAD R17, R11, UR8, R0 ;  /* 0x000000080b117c24 */ /* 0x000fe2000f8e0200 */
[----:B------:R-:W-:-:S07]  /*04b0*/  MOV R16, 0xffffffff ;  /* 0xffffffff00107802 */ /* 0x000fce0000000f00 */
.L_x_9:
[----:B------:R-:W-:Y:S05]  /*04c0*/  YIELD ;  /* 0x0000000000007946 */ /* 0x000fea0003800000 */
[----:B--2---:R-:W2:Y:S02]  /*04d0*/  ATOMG.E.CAS.STRONG.GPU PT, R10, [R12], R16, R17 ;  /* 0x000000100c0a73a9 */ /* 0x004ea400001ee111 */
[----:B--2---:R-:W-:-:S13]  /*04e0*/  ISETP.NE.AND P2, PT, R10, R17, PT ;  /* 0x000000110a00720c */ /* 0x004fda0003f45270 */
[----:B------:R-:W-:Y:S05]  /*04f0*/  @!P2 BRA `(.L_x_9) ;  /* 0xfffffffc00f0a947 */ /* 0x000fea000383ffff */
[----:B------:R-:W-:Y:S05]  /*0500*/  BSYNC B1 ;  /* 0x0000000000017941 */ /* 0x000fea0003800000 */
.L_x_8:
[----:B01----:R-:W0:Y:S02]  /*0510*/  LDC.64 R14, c[0x0][0x398] ;  /* 0x0000e600ff0e7b82 */ /* 0x003e240000000a00 */
[----:B0-----:R-:W-:-:S05]  /*0520*/  IMAD.WIDE R14, R17, 0x4, R14 ;  /* 0x00000004110e7825 */ /* 0x001fca00078e020e */
[----:B------:R-:W2:Y:S01]  /*0530*/  LDG.E R19, desc[UR4][R14.64] ;  /* 0x000000040e137981 */ /* 0x000ea2000c1e1900 */
[----:B------:R-:W-:Y:S01]  /*0540*/  BSSY.RECONVERGENT B1, `(.L_x_10) ;  /* 0x0000017000017945 */ /* 0x000fe20003800200 */
[----:B--2---:R-:W-:-:S13]  /*0550*/  ISETP.GE.AND P2, PT, R19, RZ, PT ;  /* 0x000000ff1300720c */ /* 0x004fda0003f46270 */
        /* <DEDUP_REMOVED lines=17> */
[----:B------:R-:W-:Y:S05]  /*0670*/  @P2 BRA `(.L_x_12) ;  /* 0x00000000000c2947 */ /* 0x000fea0003800000 */
[----:B------:R1:W-:Y:S01]  /*0680*/  STG.E desc[UR4][R14.64], R7 ;  /* 0x000000070e007986 */ /* 0x0003e2000c101904 */
[----:B------:R-:W-:Y:S05]  /*0690*/  BRA `(.L_x_12) ;  /* 0x0000000000047947 */ /* 0x000fea0003800000 */
.L_x_11:
[----:B------:R0:W-:Y:S02]  /*06a0*/  STG.E desc[UR4][R14.64], R7 ;  /* 0x000000070e007986 */ /* 0x0001e4000c101904 */
.L_x_12:
[----:B------:R-:W-:Y:S05]  /*06b0*/  BSYNC.RECONVERGENT B1 ;  /* 0x0000000000017941 */ /* 0x000fea0003800200 */
.L_x_10:
[----:B01----:R-:W-:-:S05]  /*06c0*/  MOV R15, 0xffffffff ;  /* 0xffffffff000f7802 */ /* 0x003fca0000000f00 */
[----:B------:R3:W5:Y:S02]  /*06d0*/  ATOMG.E.EXCH.STRONG.GPU PT, RZ, desc[UR4][R12.64], R15 ;  /* 0x8000000f0cff79a8 */ /* 0x000764000c1ef104 */
.L_x_7:
[----:B------:R-:W-:Y:S05]  /*06e0*/  BSYNC B0 ;  /* 0x0000000000007941 */ /* 0x000fea0003800000 */
.L_x_6:
[----:B------:R-:W-:Y:S01]  /*06f0*/  IADD3 R10, PT, PT, R0, UR6, RZ ;  /* 0x00000006000a7c10 */ /* 0x000fe2000fffe0ff */
[----:B------:R-:W-:Y:S03]  /*0700*/  BSSY B0, `(.L_x_13) ;  /* 0x000002b000007945 */ /* 0x000fe60003800000 */
[----:B------:R-:W-:-:S04]  /*0710*/  ISETP.GE.AND P2, PT, R10, UR8, PT ;  /* 0x000000080a007c0c */ /* 0x000fc8000bf46270 */
[----:B------:R-:W-:-:S04]  /*0720*/  ISETP.GT.AND P2, PT, R10, -0x1, !P2 ;  /* 0xffffffff0a00780c */ /* 0x000fc80005744270 */
[----:B------:R-:W-:-:S13]  /*0730*/  PLOP3.LUT P3, PT, P2, P3, PT, 0x80, 0x8 ;  /* 0x000000000008781c */ /* 0x000fda0001767070 */
[----:B------:R-:W-:Y:S05]  /*0740*/  @!P3 BRA `(.L_x_14) ;  /* 0x000000000098b947 */ /* 0x000fea0003800000 */
[----:B--23--:R-:W2:Y:S01]  /*0750*/  LDC.64 R12, c[0x0][0x3a8] ;  /* 0x0000ea00ff0c7b82 */ /* 0x00cea20000000a00 */
[----:B------:R-:W-:Y:S01]  /*0760*/  BSSY B1, `(.L_x_15) ;  /* 0x0000007000017945 */ /* 0x000fe20003800000 */
[----:B------:R-:W-:Y:S01]  /*0770*/  IMAD R17, R11, UR8, R10 ;  /* 0x000000080b117c24 */ /* 0x000fe2000f8e020a */
[----:B------:R-:W-:-:S07]  /*0780*/  MOV R16, 0xffffffff ;  /* 0xffffffff00107802 */ /* 0x000fce0000000f00 */
.L_x_16:
[----:B------:R-:W-:Y:S05]  /*0790*/  YIELD ;  /* 0x0000000000007946 */ /* 0x000fea0003800000 */
[----:B012---:R-:W2:Y:S02]  /*07a0*/  ATOMG.E.CAS.STRONG.GPU PT, R14, [R12], R16, R17 ;  /* 0x000000100c0e73a9 */ /* 0x007ea400001ee111 */
[----:B--2---:R-:W-:-:S13]  /*07b0*/  ISETP.NE.AND P3, PT, R14, R17, PT ;  /* 0x000000110e00720c */ /* 0x004fda0003f65270 */
[----:B------:R-:W-:Y:S05]  /*07c0*/  @!P3 BRA `(.L_x_16) ;  /* 0xfffffffc00f0b947 */ /* 0x000fea000383ffff */
[----:B------:R-:W-:Y:S05]  /*07d0*/  BSYNC B1 ;  /* 0x0000000000017941 */ /* 0x000fea0003800000 */
.L_x_15:
[----:B------:R-:W0:Y:S02]  /*07e0*/  LDC.64 R14, c[0x0][0x398] ;  /* 0x0000e600ff0e7b82 */ /* 0x000e240000000a00 */
        /* <DEDUP_REMOVED lines=24> */
.L_x_18:
[----:B------:R1:W-:Y:S02]  /*0970*/  STG.E desc[UR4][R14.64], R7 ;  /* 0x000000070e007986 */ /* 0x0003e4000c101904 */
.L_x_19:
[----:B------:R-:W-:Y:S05]  /*0980*/  BSYNC.RECONVERGENT B1 ;  /* 0x0000000000017941 */ /* 0x000fea0003800200 */
.L_x_17:
[----:B------:R-:W-:-:S05]  /*0990*/  MOV R11, 0xffffffff ;  /* 0xffffffff000b7802 */ /* 0x000fca0000000f00 */
[----:B------:R4:W5:Y:S02]  /*09a0*/  ATOMG.E.EXCH.STRONG.GPU PT, RZ, desc[UR4][R12.64], R11 ;  /* 0x8000000b0cff79a8 */ /* 0x000964000c1ef104 */
.L_x_14:
[----:B------:R-:W-:Y:S05]  /*09b0*/  BSYNC B0 ;  /* 0x0000000000007941 */ /* 0x000fea0003800000 */
.L_x_13:
[----:B------:R-:W-:Y:S01]  /*09c0*/  ISETP.GE.OR P3, PT, R9, UR7, !P0 ;  /* 0x0000000709007c0c */ /* 0x000fe2000c766670 */
[----:B------:R-:W-:-:S12]  /*09d0*/  BSSY B0, `(.L_x_20) ;  /* 0x0000028000007945 */ /* 0x000fd80003800000 */
[----:B------:R-:W-:Y:S05]  /*09e0*/  @P3 BRA `(.L_x_21) ;  /* 0x0000000000983947 */ /* 0x000fea0003800000 */
[----:B--234-:R-:W2:Y:S01]  /*09f0*/  LDC.64 R12, c[0x0][0x3a8] ;  /* 0x0000ea00ff0c7b82 */ /* 0x01cea20000000a00 */
[----:B------:R-:W-:Y:S01]  /*0a00*/  BSSY B1, `(.L_x_22) ;  /* 0x0000007000017945 */ /* 0x000fe20003800000 */
[----:B------:R-:W-:Y:S01]  /*0a10*/  IMAD R17, R9, UR8, R6 ;  /* 0x0000000809117c24 */ /* 0x000fe2000f8e0206 */
[----:B------:R-:W-:-:S07]  /*0a20*/  MOV R16, 0xffffffff ;  /* 0xffffffff00107802 */ /* 0x000fce0000000f00 */
.L_x_23:
[----:B------:R-:W-:Y:S05]  /*0a30*/  YIELD ;  /* 0x0000000000007946 */ /* 0x000fea0003800000 */
[----:B012---:R-:W2:Y:S02]  /*0a40*/  ATOMG.E.CAS.STRONG.GPU PT, R14, [R12], R16, R17 ;  /* 0x000000100c0e73a9 */ /* 0x007ea400001ee111 */
[----:B--2---:R-:W-:-:S13]  /*0a50*/  ISETP.NE.AND P3, PT, R14, R17, PT ;  /* 0x000000110e00720c */ /* 0x004fda0003f65270 */
[----:B------:R-:W-:Y:S05]  /*0a60*/  @!P3 BRA `(.L_x_23) ;  /* 0xfffffffc00f0b947 */ /* 0x000fea000383ffff */
[----:B------:R-:W-:Y:S05]  /*0a70*/  BSYNC B1 ;  /* 0x0000000000017941 */ /* 0x000fea0003800000 */
.L_x_22:
        /* <DEDUP_REMOVED lines=25> */
.L_x_25:
[----:B------:R0:W-:Y:S02]  /*0c10*/  STG.E desc[UR4][R14.64], R7 ;  /* 0x000000070e007986 */ /* 0x0001e4000c101904 */
.L_x_26:
[----:B------:R-:W-:Y:S05]  /*0c20*/  BSYNC.RECONVERGENT B1 ;  /* 0x0000000000017941 */ /* 0x000fea0003800200 */
.L_x_24:
[----:B------:R-:W-:-:S05]  /*0c30*/  MOV R11, 0xffffffff ;  /* 0xffffffff000b7802 */ /* 0x000fca0000000f00 */
[----:B------:R2:W5:Y:S02]  /*0c40*/  ATOMG.E.EXCH.STRONG.GPU PT, RZ, desc[UR4][R12.64], R11 ;  /* 0x8000000b0cff79a8 */ /* 0x000564000c1ef104 */
.L_x_21:
[----:B------:R-:W-:Y:S05]  /*0c50*/  BSYNC B0 ;  /* 0x0000000000007941 */ /* 0x000fea0003800000 */
.L_x_20:
[----:B------:R-:W-:Y:S01]  /*0c60*/  ISETP.GE.OR P3, PT, R9, UR7, !P2 ;  /* 0x0000000709007c0c */ /* 0x000fe2000d766670 */
[----:B------:R-:W-:-:S12]  /*0c70*/  BSSY B0, `(.L_x_27) ;  /* 0x0000028000007945 */ /* 0x000fd80003800000 */
[----:B------:R-:W-:Y:S05]  /*0c80*/  @P3 BRA `(.L_x_28) ;  /* 0x0000000000983947 */ /* 0x000fea0003800000 */
[----:B--234-:R-:W2:Y:S01]  /*0c90*/  LDC.64 R12, c[0x0][0x3a8] ;  /* 0x0000ea00ff0c7b82 */ /* 0x01cea20000000a00 */
[----:B------:R-:W-:Y:S01]  /*0ca0*/  BSSY B1, `(.L_x_29) ;  /* 0x0000007000017945 */ /* 0x000fe20003800000 */
[----:B------:R-:W-:Y:S02]  /*0cb0*/  IADD3 R17, PT, PT, R8, UR6, RZ ;  /* 0x0000000608117c10 */ /* 0x000fe4000fffe0ff */
[----:B------:R-:W-:-:S07]  /*0cc0*/  MOV R16, 0xffffffff ;  /* 0xffffffff00107802 */ /* 0x000fce0000000f00 */
.L_x_30:
[----:B------:R-:W-:Y:S05]  /*0cd0*/  YIELD ;  /* 0x0000000000007946 */ /* 0x000fea0003800000 */
[----:B--2---:R-:W2:Y:S02]  /*0ce0*/  ATOMG.E.CAS.STRONG.GPU PT, R8, [R12], R16, R17 ;  /* 0x000000100c0873a9 */ /* 0x004ea400001ee111 */
[----:B--2---:R-:W-:-:S13]  /*0cf0*/  ISETP.NE.AND P3, PT, R8, R17, PT ;  /* 0x000000110800720c */ /* 0x004fda0003f65270 */
[----:B------:R-:W-:Y:S05]  /*0d00*/  @!P3 BRA `(.L_x_30) ;  /* 0xfffffffc00f0b947 */ /* 0x000fea000383ffff */
[----:B------:R-:W-:Y:S05]  /*0d10*/  BSYNC B1 ;  /* 0x0000000000017941 */ /* 0x000fea0003800000 */
.L_x_29:
        /* <DEDUP_REMOVED lines=25> */
.L_x_32:
[----:B------:R0:W-:Y:S02]  /*0eb0*/  STG.E desc[UR4][R14.64], R7 ;  /* 0x000000070e007986 */ /* 0x0001e4000c101904 */
.L_x_33:
[----:B------:R-:W-:Y:S05]  /*0ec0*/  BSYNC.RECONVERGENT B1 ;  /* 0x0000000000017941 */ /* 0x000fea0003800200 */
.L_x_31:
[----:B------:R-:W-:-:S05]  /*0ed0*/  MOV R11, 0xffffffff ;  /* 0xffffffff000b7802 */ /* 0x000fca0000000f00 */
[----:B------:R2:W5:Y:S02]  /*0ee0*/  ATOMG.E.EXCH.STRONG.GPU PT, RZ, desc[UR4][R12.64], R11 ;  /* 0x8000000b0cff79a8 */ /* 0x000564000c1ef104 */
.L_x_28:
[----:B------:R-:W-:Y:S05]  /*0ef0*/  BSYNC B0 ;  /* 0x0000000000007941 */ /* 0x000fea0003800000 */
.L_x_27:
[----:B------:R-:W-:Y:S01]  /*0f00*/  IADD3 R9, PT, PT, R9, UR6, RZ ;  /* 0x0000000609097c10 */ /* 0x000fe2000fffe0ff */
[----:B------:R-:W-:Y:S03]  /*0f10*/  BSSY B0, `(.L_x_34) ;  /* 0x000002b000007945 */ /* 0x000fe60003800000 */
[----:B------:R-:W-:-:S04]  /*0f20*/  ISETP.GE.AND P3, PT, R9, UR7, PT ;  /* 0x0000000709007c0c */ /* 0x000fc8000bf66270 */
[----:B------:R-:W-:-:S04]  /*0f30*/  ISETP.GT.AND P3, PT, R9, -0x1, !P3 ;  /* 0xffffffff0900780c */ /* 0x000fc80005f64270 */
[----:B------:R-:W-:-:S13]  /*0f40*/  PLOP3.LUT P0, PT, P0, P3, PT, 0x80, 0x8 ;  /* 0x000000000008781c */ /* 0x000fda0000707070 */
[----:B------:R-:W-:Y:S05]  /*0f50*/  @!P0 BRA `(.L_x_35) ;  /* 0x0000000000988947 */ /* 0x000fea0003800000 */
[----:B--234-:R-:W2:Y:S01]  /*0f60*/  LDC.64 R12, c[0x0][0x3a8] ;  /* 0x0000ea00ff0c7b82 */ /* 0x01cea20000000a00 */
[----:B------:R-:W-:Y:S01]  /*0f70*/  BSSY B1, `(.L_x_36) ;  /* 0x0000007000017945 */ /* 0x000fe20003800000 */
[----:B------:R-:W-:Y:S01]  /*0f80*/  IMAD R17, R9, UR8, R6 ;  /* 0x0000000809117c24 */ /* 0x000fe2000f8e0206 */
[----:B------:R-:W-:-:S07]  /*0f90*/  MOV R16, 0xffffffff ;  /* 0xffffffff00107802 */ /* 0x000fce0000000f00 */
.L_x_37:
[----:B------:R-:W-:Y:S05]  /*0fa0*/  YIELD ;  /* 0x0000000000007946 */ /* 0x000fea0003800000 */
[----:B--2---:R-:W2:Y:S02]  /*0fb0*/  ATOMG.E.CAS.STRONG.GPU PT, R8, [R12], R16, R17 ;  /* 0x000000100c0873a9 */ /* 0x004ea400001ee111 */
[----:B--2---:R-:W-:-:S13]  /*0fc0*/  ISETP.NE.AND P0, PT, R8, R17, PT ;  /* 0x000000110800720c */ /* 0x004fda0003f05270 */
[----:B------:R-:W-:Y:S05]  /*0fd0*/  @!P0 BRA `(.L_x_37) ;  /* 0xfffffffc00f08947 */ /* 0x000fea000383ffff */
[----:B------:R-:W-:Y:S05]  /*0fe0*/  BSYNC B1 ;  /* 0x0000000000017941 */ /* 0x000fea0003800000 */
.L_x_36:
        /* <DEDUP_REMOVED lines=25> */
.L_x_39:
[----:B------:R1:W-:Y:S02]  /*1180*/  STG.E desc[UR4][R14.64], R7 ;  /* 0x000000070e007986 */ /* 0x0003e4000c101904 */
.L_x_40:
[----:B------:R-:W-:Y:S05]  /*1190*/  BSYNC.RECONVERGENT B1 ;  /* 0x0000000000017941 */ /* 0x000fea0003800200 */
.L_x_38:
[----:B------:R-:W-:-:S05]  /*11a0*/  MOV R11, 0xffffffff ;  /* 0xffffffff000b7802 */ /* 0x000fca0000000f00 */
[----:B------:R2:W5:Y:S02]  /*11b0*/  ATOMG.E.EXCH.STRONG.GPU PT, RZ, desc[UR4][R12.64], R11 ;  /* 0x8000000b0cff79a8 */ /* 0x000564000c1ef104 */
.L_x_35:
[----:B------:R-:W-:Y:S05]  /*11c0*/  BSYNC B0 ;  /* 0x0000000000007941 */ /* 0x000fea0003800000 */
.L_x_34:
[----:B------:R-:W-:Y:S01]  /*11d0*/  PLOP3.LUT P1, PT, P1, P3, PT, 0x80, 0x8 ;  /* 0x000000000008781c */ /* 0x000fe20000f27070 */
[----:B------:R-:W-:-:S12]  /*11e0*/  BSSY B0, `(.L_x_41) ;  /* 0x0000028000007945 */ /* 0x000fd80003800000 */
[----:B------:R-:W-:Y:S05]  /*11f0*/  @!P1 BRA `(.L_x_42) ;  /* 0x0000000000989947 */ /* 0x000fea0003800000 */
[----:B--234-:R-:W2:Y:S01]  /*1200*/  LDC.64 R12, c[0x0][0x3a8] ;  /* 0x0000ea00ff0c7b82 */ /* 0x01cea20000000a00 */
[----:B------:R-:W-:Y:S01]  /*1210*/  BSSY B1, `(.L_x_43) ;  /* 0x0000007000017945 */ /* 0x000fe20003800000 */
[----:B------:R-:W-:Y:S01]  /*1220*/  IMAD R17, R9, UR8, R0 ;  /* 0x0000000809117c24 */ /* 0x000fe2000f8e0200 */
[----:B------:R-:W-:-:S07]  /*1230*/  MOV R16, 0xffffffff ;  /* 0xffffffff00107802 */ /* 0x000fce0000000f00 */
.L_x_44:
[----:B------:R-:W-:Y:S05]  /*1240*/  YIELD ;  /* 0x0000000000007946 */ /* 0x000fea0003800000 */
[----:B--2---:R-:W2:Y:S02]  /*1250*/  ATOMG.E.CAS.STRONG.GPU PT, R6, [R12], R16, R17 ;  /* 0x000000100c0673a9 */ /* 0x004ea400001ee111 */
[----:B--2---:R-:W-:-:S13]  /*1260*/  ISETP.NE.AND P0, PT, R6, R17, PT ;  /* 0x000000110600720c */ /* 0x004fda0003f05270 */
[----:B------:R-:W-:Y:S05]  /*1270*/  @!P0 BRA `(.L_x_44) ;  /* 0xfffffffc00f08947 */ /* 0x000fea000383ffff */
[----:B------:R-:W-:Y:S05]  /*1280*/  BSYNC B1 ;  /* 0x0000000000017941 */ /* 0x000fea0003800000 */
.L_x_43:
        /* <DEDUP_REMOVED lines=25> */
.L_x_46:
[----:B------:R0:W-:Y:S02]  /*1420*/  STG.E desc[UR4][R14.64], R7 ;  /* 0x000000070e007986 */ /* 0x0001e4000c101904 */
.L_x_47:
[----:B------:R-:W-:Y:S05]  /*1430*/  BSYNC.RECONVERGENT B1 ;  /* 0x0000000000017941 */ /* 0x000fea0003800200 */
.L_x_45:
[----:B------:R-:W-:-:S05]  /*1440*/  MOV R11, 0xffffffff ;  /* 0xffffffff000b7802 */ /* 0x000fca0000000f00 */
[----:B------:R2:W5:Y:S02]  /*1450*/  ATOMG.E.EXCH.STRONG.GPU PT, RZ, desc[UR4][R12.64], R11 ;  /* 0x8000000b0cff79a8 */ /* 0x000564000c1ef104 */
.L_x_42:
[----:B------:R-:W-:Y:S05]  /*1460*/  BSYNC B0 ;  /* 0x0000000000007941 */ /* 0x000fea0003800000 */
.L_x_41:
[----:B------:R-:W-:-:S13]  /*1470*/  PLOP3.LUT P2, PT, P2, P3, PT, 0x80, 0x8 ;  /* 0x000000000008781c */ /* 0x000fda0001747070 */
[----:B------:R-:W-:Y:S05]  /*1480*/  @!P2 EXIT ;  /* 0x000000000000a94d */ /* 0x000fea0003800000 */
[----:B--234-:R-:W2:Y:S01]  /*1490*/  LDC.64 R12, c[0x0][0x3a8] ;  /* 0x0000ea00ff0c7b82 */ /* 0x01cea20000000a00 */
[----:B------:R-:W-:Y:S01]  /*14a0*/  BSSY B0, `(.L_x_48) ;  /* 0x0000007000007945 */ /* 0x000fe20003800000 */
[----:B------:R-:W-:Y:S01]  /*14b0*/  IMAD R17, R9, UR8, R10 ;  /* 0x0000000809117c24 */ /* 0x000fe2000f8e020a */
[----:B------:R-:W-:-:S07]  /*14c0*/  MOV R16, 0xffffffff ;  /* 0xffffffff00107802 */ /* 0x000fce0000000f00 */
.L_x_49:
[----:B------:R-:W-:Y:S05]  /*14d0*/  YIELD ;  /* 0x0000000000007946 */ /* 0x000fea0003800000 */
[----:B--2---:R-:W2:Y:S02]  /*14e0*/  ATOMG.E.CAS.STRONG.GPU PT, R0, [R12], R16, R17 ;  /* 0x000000100c0073a9 */ /* 0x004ea400001ee111 */
[----:B--2---:R-:W-:-:S13]  /*14f0*/  ISETP.NE.AND P0, PT, R0, R17, PT ;  /* 0x000000110000720c */ /* 0x004fda0003f05270 */
[----:B------:R-:W-:Y:S05]  /*1500*/  @!P0 BRA `(.L_x_49) ;  /* 0xfffffffc00f08947 */ /* 0x000fea000383ffff */
[----:B------:R-:W-:Y:S05]  /*1510*/  BSYNC B0 ;  /* 0x0000000000007941 */ /* 0x000fea0003800000 */
.L_x_48:
        /* <DEDUP_REMOVED lines=13> */
[C---:B--2---:R-:W-:Y:S01]  /*15f0*/  FADD R6, -R0.reuse, R5 ;  /* 0x0000000500067221 */ /* 0x044fe20000000100 */
[----:B---3--:R-:W-:Y:S01]  /*1600*/  FADD R10, -R0, R3 ;  /* 0x00000003000a7221 */ /* 0x008fe20000000100 */
[C---:B------:R-:W-:Y:S01]  /*1610*/  FADD R0, -R9.reuse, R4 ;  /* 0x0000000409007221 */ /* 0x040fe20000000100 */
[----:B------:R-:W-:Y:S01]  /*1620*/  FADD R8, -R9, R2 ;  /* 0x0000000209087221 */ /* 0x000fe20000000100 */
[----:B------:R-:W-:Y:S01]  /*1630*/  FMUL R9, R6, R6 ;  /* 0x0000000606097220 */ /* 0x000fe20000400000 */
[----:B------:R-:W-:-:S03]  /*1640*/  FMUL R5, R10, R10 ;  /* 0x0000000a0a057220 */ /* 0x000fc60000400000 */
[----:B------:R-:W-:Y:S01]  /*1650*/  FFMA R9, R0, R0, R9 ;  /* 0x0000000000097223 */ /* 0x000fe20000000009 */
[----:B------:R-:W-:-:S05]  /*1660*/  FFMA R8, R8, R8, R5 ;  /* 0x0000000808087223 */ /* 0x000fca0000000005 */
[----:B------:R-:W-:-:S13]  /*1670*/  FSETP.GEU.AND P0, PT, R9, R8, PT ;  /* 0x000000080900720b */ /* 0x000fda0003f0e000 */
[----:B------:R-:W-:Y:S05]  /*1680*/  @P0 BRA `(.L_x_52) ;  /* 0x00000000000c0947 */ /* 0x000fea0003800000 */
[----:B------:R1:W-:Y:S01]  /*1690*/  STG.E desc[UR4][R14.64], R7 ;  /* 0x000000070e007986 */ /* 0x0003e2000c101904 */
[----:B------:R-:W-:Y:S05]  /*16a0*/  BRA `(.L_x_52) ;  /* 0x0000000000047947 */ /* 0x000fea0003800000 */
.L_x_51:
[----:B------:R0:W-:Y:S02]  /*16b0*/  STG.E desc[UR4][R14.64], R7 ;  /* 0x000000070e007986 */ /* 0x0001e4000c101904 */
.L_x_52:
[----:B------:R-:W-:Y:S05]  /*16c0*/  BSYNC.RECONVERGENT B0 ;  /* 0x0000000000007941 */ /* 0x000fea0003800200 */
.L_x_50:
[----:B------:R-:W-:-:S05]  /*16d0*/  MOV R3, 0xffffffff ;  /* 0xffffffff00037802 */ /* 0x000fca0000000f00 */
[----:B------:R-:W-:Y:S01]  /*16e0*/  ATOMG.E.EXCH.STRONG.GPU PT, RZ, desc[UR4][R12.64], R3 ;  /* 0x800000030cff79a8 */ /* 0x000fe2000c1ef104 */
[----:B------:R-:W-:Y:S05]  /*16f0*/  EXIT ;  /* 0x000000000000794d */ /* 0x000fea0003800000 */
.L_x_53:
[----:B------:R-:W-:-:S00]  /*1700*/  BRA `(.L_x_53) ;  /* 0xfffffffc00fc7947 */ /* 0x000fc0000383ffff */
[----:B------:R-:W-:-:S00]  /*1710*/  NOP ;  /* 0x0000000000007918 */ /* 0x000fc00000000000 */
        /* <DEDUP_REMOVED lines=14> */
.L_x_54:


//--------------------- .nv.shared.reserved.0     --------------------------
	.section	.nv.shared.reserved.0,"aw",@nobits
	.weak		__nv_reservedSMEM_offset_0_alias
	.size		__nv_reservedSMEM_offset_0_alias, 0, 64
	.other		__nv_reservedSMEM_offset_0_alias,@"STO_CUDA_RESERVED_SHARED STV_DEFAULT"
__nv_reservedSMEM_offset_0_alias:
	.zero		0
	.zero		64


//--------------------- .nv.constant0._Z6KerneliiPK6float2PKiPiiS4_ --------------------------
	.section	.nv.constant0._Z6KerneliiPK6float2PKiPiiS4_,"a",@progbits
	.sectionflags	@""
	.align	4
.nv.constant0._Z6KerneliiPK6float2PKiPiiS4_:
	.zero		944


//--------------------- SYMBOLS --------------------------

	.type		.nv.reservedSmem.offset0,@object
	.size		.nv.reservedSmem.offset0,0x4
